//
// Generated by NVIDIA NVVM Compiler
//
// Compiler Build ID: CL-36424714
// Cuda compilation tools, release 13.0, V13.0.88
// Based on NVVM 20.0.0
//

.version 9.0
.target sm_100
.address_size 64

	// .globl	_Z21matrixTransposeSharedPfS_ii
// _ZZ21matrixTransposeSharedPfS_iiE4tile has been demoted

.visible .entry _Z21matrixTransposeSharedPfS_ii(
	.param .u64 .ptr .align 1 _Z21matrixTransposeSharedPfS_ii_param_0,
	.param .u64 .ptr .align 1 _Z21matrixTransposeSharedPfS_ii_param_1,
	.param .u32 _Z21matrixTransposeSharedPfS_ii_param_2,
	.param .u32 _Z21matrixTransposeSharedPfS_ii_param_3
)
{
	.reg .pred 	%p<7>;
	.reg .b32 	%r<25>;
	.reg .b32 	%f<3>;
	.reg .b64 	%rd<9>;
	// demoted variable
	.shared .align 4 .b8 _ZZ21matrixTransposeSharedPfS_iiE4tile[80];
	ld.param.u64 	%rd1, [_Z21matrixTransposeSharedPfS_ii_param_0];
	ld.param.u64 	%rd2, [_Z21matrixTransposeSharedPfS_ii_param_1];
	ld.param.u32 	%r7, [_Z21matrixTransposeSharedPfS_ii_param_2];
	ld.param.u32 	%r9, [_Z21matrixTransposeSharedPfS_ii_param_3];
	mov.u32 	%r10, %ctaid.x;
	shl.b32 	%r11, %r10, 2;
	mov.u32 	%r1, %tid.x;
	add.s32 	%r2, %r11, %r1;
	mov.u32 	%r12, %ctaid.y;
	shl.b32 	%r13, %r12, 2;
	mov.u32 	%r3, %tid.y;
	add.s32 	%r14, %r13, %r3;
	add.s32 	%r5, %r13, %r1;
	add.s32 	%r6, %r11, %r3;
	setp.ge.s32 	%p1, %r2, %r7;
	setp.ge.s32 	%p2, %r14, %r9;
	or.pred  	%p3, %p1, %p2;
	@%p3 bra 	$L__BB0_2;
	cvta.to.global.u64 	%rd3, %rd1;
	mad.lo.s32 	%r15, %r7, %r14, %r2;
	mul.wide.s32 	%rd4, %r15, 4;
	add.s64 	%rd5, %rd3, %rd4;
	ld.global.f32 	%f1, [%rd5];
	mov.u32 	%r16, _ZZ21matrixTransposeSharedPfS_iiE4tile;
	mad.lo.s32 	%r17, %r3, 20, %r16;
	shl.b32 	%r18, %r1, 2;
	add.s32 	%r19, %r17, %r18;
	st.shared.f32 	[%r19], %f1;
$L__BB0_2:
	bar.sync 	0;
	setp.ge.s32 	%p4, %r5, %r9;
	setp.ge.s32 	%p5, %r6, %r7;
	or.pred  	%p6, %p5, %p4;
	@%p6 bra 	$L__BB0_4;
	mov.u32 	%r20, _ZZ21matrixTransposeSharedPfS_iiE4tile;
	mad.lo.s32 	%r21, %r1, 20, %r20;
	shl.b32 	%r22, %r3, 2;
	add.s32 	%r23, %r21, %r22;
	ld.shared.f32 	%f2, [%r23];
	mad.lo.s32 	%r24, %r9, %r6, %r5;
	cvta.to.global.u64 	%rd6, %rd2;
	mul.wide.s32 	%rd7, %r24, 4;
	add.s64 	%rd8, %rd6, %rd7;
	st.global.f32 	[%rd8], %f2;
$L__BB0_4:
	ret;

}


// ===== COMPILED SASS (sm_100) =====

	.target	sm_100

	.elftype	@"ET_EXEC"


//--------------------- .note.nv.tkinfo           --------------------------
	.section	.note.nv.tkinfo,"",@"SHT_NOTE"
	.sectionflags	@"SHF_NOTE_NV_TKINFO"
	.tkinfo
        /*0018*/ 	.word	0x00000002
        /*0030*/ 	.string	""
        /*0030*/ 	.string	"ptxas"
        /*0030*/ 	.string	"Cuda compilation tools, release 13.0, V13.0.88"
        /*0030*/ 	.string	"Build cuda_13.0.r13.0/compiler.36424714_0"
        /*0030*/ 	.string	"-arch sm_100 -m 64 "



//--------------------- .note.nv.cuinfo           --------------------------
	.section	.note.nv.cuinfo,"",@"SHT_NOTE"
	.sectionflags	@"SHF_NOTE_NV_CUINFO"
        /*0018*/ 	.short	0x0002
        /*001a*/ 	.short	0x0064
        /*001c*/ 	.short	0x0082
	.zero		2


//--------------------- .nv.info                  --------------------------
	.section	.nv.info,"",@"SHT_CUDA_INFO"
	.align	4


	//----- nvinfo : EIATTR_REGCOUNT
	.align		4
        /*0000*/ 	.byte	0x04, 0x2f
        /*0002*/ 	.short	(.L_1 - .L_0)
	.align		4
.L_0:
        /*0004*/ 	.word	index@(_Z21matrixTransposeSharedPfS_ii)
        /*0008*/ 	.word	0x0000000e


	//----- nvinfo : EIATTR_FRAME_SIZE
	.align		4
.L_1:
        /*000c*/ 	.byte	0x04, 0x11
        /*000e*/ 	.short	(.L_3 - .L_2)
	.align		4
.L_2:
        /*0010*/ 	.word	index@(_Z21matrixTransposeSharedPfS_ii)
        /*0014*/ 	.word	0x00000000


	//----- nvinfo : EIATTR_MIN_STACK_SIZE
	.align		4
.L_3:
        /*0018*/ 	.byte	0x04, 0x12
        /*001a*/ 	.short	(.L_5 - .L_4)
	.align		4
.L_4:
        /*001c*/ 	.word	index@(_Z21matrixTransposeSharedPfS_ii)
        /*0020*/ 	.word	0x00000000
.L_5:


//--------------------- .nv.compat                --------------------------
	.section	.nv.compat,"",@"SHT_CUDA_COMPAT_INFO"
	.align	4
        /*0000*/ 	.byte	0x02, 0x09, 0x00, 0x00, 0x02, 0x02, 0x01, 0x00, 0x02, 0x05, 0x05, 0x00, 0x03, 0x07, 0x01, 0x01
        /*0010*/ 	.byte	0x02, 0x03, 0x00, 0x00, 0x02, 0x06, 0x01, 0x00, 0x04, 0x0b, 0x08, 0x00, 0x09, 0x00, 0x00, 0x00
        /*0020*/ 	.byte	0x00, 0x00, 0x00, 0x00


//--------------------- .nv.info._Z21matrixTransposeSharedPfS_ii --------------------------
	.section	.nv.info._Z21matrixTransposeSharedPfS_ii,"",@"SHT_CUDA_INFO"
	.sectionflags	@""
	.align	4


	//----- nvinfo : EIATTR_CUDA_API_VERSION
	.align		4
        /*0000*/ 	.byte	0x04, 0x37
        /*0002*/ 	.short	(.L_7 - .L_6)
.L_6:
        /*0004*/ 	.word	0x00000082


	//----- nvinfo : EIATTR_KPARAM_INFO
	.align		4
.L_7:
        /*0008*/ 	.byte	0x04, 0x17
        /*000a*/ 	.short	(.L_9 - .L_8)
.L_8:
        /*000c*/ 	.word	0x00000000
        /*0010*/ 	.short	0x0003
        /*0012*/ 	.short	0x0014
        /*0014*/ 	.byte	0x00, 0xf0, 0x11, 0x00


	//----- nvinfo : EIATTR_KPARAM_INFO
	.align		4
.L_9:
        /*0018*/ 	.byte	0x04, 0x17
        /*001a*/ 	.short	(.L_11 - .L_10)
.L_10:
        /*001c*/ 	.word	0x00000000
        /*0020*/ 	.short	0x0002
        /*0022*/ 	.short	0x0010
        /*0024*/ 	.byte	0x00, 0xf0, 0x11, 0x00


	//----- nvinfo : EIATTR_KPARAM_INFO
	.align		4
.L_11:
        /*0028*/ 	.byte	0x04, 0x17
        /*002a*/ 	.short	(.L_13 - .L_12)
.L_12:
        /*002c*/ 	.word	0x00000000
        /*0030*/ 	.short	0x0001
        /*0032*/ 	.short	0x0008
        /*0034*/ 	.byte	0x00, 0xf5, 0x21, 0x00


	//----- nvinfo : EIATTR_KPARAM_INFO
	.align		4
.L_13:
        /*0038*/ 	.byte	0x04, 0x17
        /*003a*/ 	.short	(.L_15 - .L_14)
.L_14:
        /*003c*/ 	.word	0x00000000
        /*0040*/ 	.short	0x0000
        /*0042*/ 	.short	0x0000
        /*0044*/ 	.byte	0x00, 0xf5, 0x21, 0x00


	//----- nvinfo : EIATTR_SPARSE_MMA_MASK
	.align		4
.L_15:
        /*0048*/ 	.byte	0x03, 0x50
        /*004a*/ 	.short	0x0000


	//----- nvinfo : EIATTR_MAXREG_COUNT
	.align		4
        /*004c*/ 	.byte	0x03, 0x1b
        /*004e*/ 	.short	0x00ff


	//----- nvinfo : EIATTR_NUM_BARRIERS
	.align		4
        /*0050*/ 	.byte	0x02, 0x4c
        /*0052*/ 	.byte	0x01
	.zero		1


	//----- nvinfo : EIATTR_MERCURY_ISA_VERSION
	.align		4
        /*0054*/ 	.byte	0x03, 0x5f
        /*0056*/ 	.short	0x0101


	//----- nvinfo : EIATTR_VRC_CTA_INIT_COUNT
	.align		4
        /*0058*/ 	.byte	0x02, 0x4a
	.zero		1
	.zero		1


	//----- nvinfo : EIATTR_EXIT_INSTR_OFFSETS
	.align		4
        /*005c*/ 	.byte	0x04, 0x1c
        /*005e*/ 	.short	(.L_17 - .L_16)


	//   ....[0]....
.L_16:
        /*0060*/ 	.word	0x000001a0


	//   ....[1]....
        /*0064*/ 	.word	0x00000250


	//----- nvinfo : EIATTR_CBANK_PARAM_SIZE
	.align		4
.L_17:
        /*0068*/ 	.byte	0x03, 0x19
        /*006a*/ 	.short	0x0018


	//----- nvinfo : EIATTR_PARAM_CBANK
	.align		4
        /*006c*/ 	.byte	0x04, 0x0a
        /*006e*/ 	.short	(.L_19 - .L_18)
	.align		4
.L_18:
        /*0070*/ 	.word	index@(.nv.constant0._Z21matrixTransposeSharedPfS_ii)
        /*0074*/ 	.short	0x0380
        /*0076*/ 	.short	0x0018


	//----- nvinfo : EIATTR_SW_WAR
	.align		4
.L_19:
        /*0078*/ 	.byte	0x04, 0x36
        /*007a*/ 	.short	(.L_21 - .L_20)
.L_20:
        /*007c*/ 	.word	0x00000008
.L_21:


//--------------------- .nv.callgraph             --------------------------
	.section	.nv.callgraph,"",@"SHT_CUDA_CALLGRAPH"
	.align	4
	.sectionentsize	8
	.align		4
        /*0000*/ 	.word	0x00000000
	.align		4
        /*0004*/ 	.word	0xffffffff
	.align		4
        /*0008*/ 	.word	0x00000000
	.align		4
        /*000c*/ 	.word	0xfffffffe
	.align		4
        /*0010*/ 	.word	0x00000000
	.align		4
        /*0014*/ 	.word	0xfffffffd
	.align		4
        /*0018*/ 	.word	0x00000000
	.align		4
        /*001c*/ 	.word	0xfffffffc


//--------------------- .text._Z21matrixTransposeSharedPfS_ii --------------------------
	.section	.text._Z21matrixTransposeSharedPfS_ii,"ax",@progbits
	.align	128
        .global         _Z21matrixTransposeSharedPfS_ii
        .type           _Z21matrixTransposeSharedPfS_ii,@function
        .size           _Z21matrixTransposeSharedPfS_ii,(.L_x_1 - _Z21matrixTransposeSharedPfS_ii)
        .other          _Z21matrixTransposeSharedPfS_ii,@"STO_CUDA_ENTRY STV_DEFAULT"
_Z21matrixTransposeSharedPfS_ii:
.text._Z21matrixTransposeSharedPfS_ii:
[----:B------:R-:W-:Y:S01]  /*0000*/  LDC R1, c[0x0][0x37c] ;  /* 0x0000df00ff017b82 */ /* 0x000fe20000000800 */
[----:B------:R-:W0:Y:S01]  /*0010*/  S2R R11, SR_TID.Y ;  /* 0x00000000000b7919 */ /* 0x000e220000002200 */
[----:B------:R-:W1:Y:S01]  /*0020*/  LDCU.64 UR6, c[0x0][0x390] ;  /* 0x00007200ff0677ac */ /* 0x000e620008000a00 */
[----:B------:R-:W0:Y:S01]  /*0030*/  S2R R8, SR_CTAID.Y ;  /* 0x0000000000087919 */ /* 0x000e220000002600 */
[----:B------:R-:W2:Y:S01]  /*0040*/  LDCU.64 UR4, c[0x0][0x358] ;  /* 0x00006b00ff0477ac */ /* 0x000ea20008000a00 */
[----:B------:R-:W3:Y:S01]  /*0050*/  S2R R6, SR_CTAID.X ;  /* 0x0000000000067919 */ /* 0x000ee20000002500 */
[----:B------:R-:W3:Y:S01]  /*0060*/  S2R R9, SR_TID.X ;  /* 0x0000000000097919 */ /* 0x000ee20000002100 */
[----:B0-----:R-:W-:-:S05]  /*0070*/  IMAD R5, R8, 0x4, R11 ;  /* 0x0000000408057824 */ /* 0x001fca00078e020b */
[----:B-1----:R-:W-:Y:S01]  /*0080*/  ISETP.GE.AND P0, PT, R5, UR7, PT ;  /* 0x0000000705007c0c */ /* 0x002fe2000bf06270 */
[----:B---3--:R-:W-:-:S05]  /*0090*/  IMAD R0, R6, 0x4, R9 ;  /* 0x0000000406007824 */ /* 0x008fca00078e0209 */
[----:B------:R-:W-:-:S13]  /*00a0*/  ISETP.GE.OR P0, PT, R0, UR6, P0 ;  /* 0x0000000600007c0c */ /* 0x000fda0008706670 */
[----:B------:R-:W0:Y:S01]  /*00b0*/  @!P0 LDC.64 R2, c[0x0][0x380] ;  /* 0x0000e000ff028b82 */ /* 0x000e220000000a00 */
[----:B------:R-:W-:-:S04]  /*00c0*/  @!P0 IMAD R5, R5, UR6, R0 ;  /* 0x0000000605058c24 */ /* 0x000fc8000f8e0200 */
[----:B0-----:R-:W-:-:S06]  /*00d0*/  @!P0 IMAD.WIDE R2, R5, 0x4, R2 ;  /* 0x0000000405028825 */ /* 0x001fcc00078e0202 */
[----:B--2---:R-:W2:Y:S01]  /*00e0*/  @!P0 LDG.E R2, desc[UR4][R2.64] ;  /* 0x0000000402028981 */ /* 0x004ea2000c1e1900 */
[----:B------:R-:W-:Y:S02]  /*00f0*/  @!P0 MOV R4, 0x400 ;  /* 0x0000040000048802 */ /* 0x000fe40000000f00 */
[----:B------:R-:W-:Y:S01]  /*0100*/  LEA R0, R8, R9, 0x2 ;  /* 0x0000000908007211 */ /* 0x000fe200078e10ff */
[----:B------:R-:W0:Y:S03]  /*0110*/  @!P0 S2R R5, SR_CgaCtaId ;  /* 0x0000000000058919 */ /* 0x000e260000008800 */
[----:B------:R-:W-:Y:S02]  /*0120*/  ISETP.GE.AND P1, PT, R0, UR7, PT ;  /* 0x0000000700007c0c */ /* 0x000fe4000bf26270 */
[----:B0-----:R-:W-:Y:S01]  /*0130*/  @!P0 LEA R4, R5, R4, 0x18 ;  /* 0x0000000405048211 */ /* 0x001fe200078ec0ff */
[----:B------:R-:W-:-:S04]  /*0140*/  IMAD R5, R6, 0x4, R11 ;  /* 0x0000000406057824 */ /* 0x000fc800078e020b */
[----:B------:R-:W-:Y:S01]  /*0150*/  @!P0 IMAD R4, R11, 0x14, R4 ;  /* 0x000000140b048824 */ /* 0x000fe200078e0204 */
[----:B------:R-:W-:-:S04]  /*0160*/  ISETP.GE.OR P1, PT, R5, UR6, P1 ;  /* 0x0000000605007c0c */ /* 0x000fc80008f26670 */
[----:B------:R-:W-:-:S05]  /*0170*/  @!P0 LEA R7, R9, R4, 0x2 ;  /* 0x0000000409078211 */ /* 0x000fca00078e10ff */
[----:B--2---:R0:W-:Y:S01]  /*0180*/  @!P0 STS [R7], R2 ;  /* 0x0000000207008388 */ /* 0x0041e20000000800 */
[----:B------:R-:W-:Y:S06]  /*0190*/  BAR.SYNC.DEFER_BLOCKING 0x0 ;  /* 0x0000000000007b1d */ /* 0x000fec0000010000 */
[----:B------:R-:W-:Y:S05]  /*01a0*/  @P1 EXIT ;  /* 0x000000000000194d */ /* 0x000fea0003800000 */
[----:B------:R-:W1:Y:S01]  /*01b0*/  S2R R3, SR_CgaCtaId ;  /* 0x0000000000037919 */ /* 0x000e620000008800 */
[----:B0-----:R-:W-:Y:S01]  /*01c0*/  MOV R2, 0x400 ;  /* 0x0000040000027802 */ /* 0x001fe20000000f00 */
[----:B------:R-:W-:-:S03]  /*01d0*/  IMAD R5, R5, UR7, R0 ;  /* 0x0000000705057c24 */ /* 0x000fc6000f8e0200 */
[----:B-1----:R-:W-:-:S05]  /*01e0*/  LEA R2, R3, R2, 0x18 ;  /* 0x0000000203027211 */ /* 0x002fca00078ec0ff */
[----:B------:R-:W-:-:S04]  /*01f0*/  IMAD R2, R9, 0x14, R2 ;  /* 0x0000001409027824 */ /* 0x000fc800078e0202 */
[----:B------:R-:W-:Y:S02]  /*0200*/  IMAD R4, R11, 0x4, R2 ;  /* 0x000000040b047824 */ /* 0x000fe400078e0202 */
[----:B------:R-:W0:Y:S03]  /*0210*/  LDC.64 R2, c[0x0][0x388] ;  /* 0x0000e200ff027b82 */ /* 0x000e260000000a00 */
[----:B------:R-:W1:Y:S01]  /*0220*/  LDS R7, [R4] ;  /* 0x0000000004077984 */ /* 0x000e620000000800 */
[----:B0-----:R-:W-:-:S05]  /*0230*/  IMAD.WIDE R2, R5, 0x4, R2 ;  /* 0x0000000405027825 */ /* 0x001fca00078e0202 */
[----:B-1----:R-:W-:Y:S01]  /*0240*/  STG.E desc[UR4][R2.64], R7 ;  /* 0x0000000702007986 */ /* 0x002fe2000c101904 */
[----:B------:R-:W-:Y:S05]  /*0250*/  EXIT ;  /* 0x000000000000794d */ /* 0x000fea0003800000 */
.L_x_0:
[----:B------:R-:W-:-:S00]  /*0260*/  BRA `(.L_x_0) ;  /* 0xfffffffc00fc7947 */ /* 0x000fc0000383ffff */
[----:B------:R-:W-:-:S00]  /*0270*/  NOP ;  /* 0x0000000000007918 */ /* 0x000fc00000000000 */
        /* <DEDUP_REMOVED lines=8> */
.L_x_1:


//--------------------- .nv.shared._Z21matrixTransposeSharedPfS_ii --------------------------
	.section	.nv.shared._Z21matrixTransposeSharedPfS_ii,"aw",@nobits
	.sectionflags	@""
	.align	4
.nv.shared._Z21matrixTransposeSharedPfS_ii:
	.zero		1104


//--------------------- .nv.shared.reserved.0     --------------------------
	.section	.nv.shared.reserved.0,"aw",@nobits
	.weak		__nv_reservedSMEM_offset_0_alias
	.size		__nv_reservedSMEM_offset_0_alias, 0, 64
	.other		__nv_reservedSMEM_offset_0_alias,@"STO_CUDA_RESERVED_SHARED STV_DEFAULT"
__nv_reservedSMEM_offset_0_alias:
	.zero		0
	.zero		64


//--------------------- .nv.constant0._Z21matrixTransposeSharedPfS_ii --------------------------
	.section	.nv.constant0._Z21matrixTransposeSharedPfS_ii,"a",@progbits
	.sectionflags	@""
	.align	4
.nv.constant0._Z21matrixTransposeSharedPfS_ii:
	.zero		920


//--------------------- SYMBOLS --------------------------

	.type		.nv.reservedSmem.offset0,@object
	.size		.nv.reservedSmem.offset0,0x4
	.type		.nv.reservedSmem.cap,@object
	.size		.nv.reservedSmem.cap,0x4
